//
// Generated by NVIDIA NVVM Compiler
//
// Compiler Build ID: CL-36424714
// Cuda compilation tools, release 13.0, V13.0.88
// Based on NVVM 20.0.0
//

.version 9.0
.target sm_100
.address_size 64

	// .globl	_Z17blockSumReductionPiS_i
.extern .shared .align 16 .b8 subArray[];

.visible .entry _Z17blockSumReductionPiS_i(
	.param .u64 .ptr .align 1 _Z17blockSumReductionPiS_i_param_0,
	.param .u64 .ptr .align 1 _Z17blockSumReductionPiS_i_param_1,
	.param .u32 _Z17blockSumReductionPiS_i_param_2
)
{
	.reg .pred 	%p<5>;
	.reg .b32 	%r<18>;
	.reg .b64 	%rd<9>;

	ld.param.u64 	%rd2, [_Z17blockSumReductionPiS_i_param_0];
	ld.param.u64 	%rd1, [_Z17blockSumReductionPiS_i_param_1];
	cvta.to.global.u64 	%rd3, %rd2;
	mov.u32 	%r1, %tid.x;
	mov.u32 	%r2, %ctaid.x;
	mov.u32 	%r17, %ntid.x;
	mad.lo.s32 	%r7, %r2, %r17, %r1;
	mul.wide.u32 	%rd4, %r7, 4;
	add.s64 	%rd5, %rd3, %rd4;
	ld.global.u32 	%r8, [%rd5];
	shl.b32 	%r9, %r1, 2;
	mov.u32 	%r10, subArray;
	add.s32 	%r4, %r10, %r9;
	st.shared.u32 	[%r4], %r8;
	bar.sync 	0;
	setp.lt.u32 	%p1, %r17, 2;
	@%p1 bra 	$L__BB0_4;
$L__BB0_1:
	shr.u32 	%r6, %r17, 1;
	setp.ge.u32 	%p2, %r1, %r6;
	@%p2 bra 	$L__BB0_3;
	shl.b32 	%r11, %r6, 2;
	add.s32 	%r12, %r4, %r11;
	ld.shared.u32 	%r13, [%r12];
	ld.shared.u32 	%r14, [%r4];
	add.s32 	%r15, %r14, %r13;
	st.shared.u32 	[%r4], %r15;
$L__BB0_3:
	bar.sync 	0;
	setp.gt.u32 	%p3, %r17, 3;
	mov.u32 	%r17, %r6;
	@%p3 bra 	$L__BB0_1;
$L__BB0_4:
	setp.ne.s32 	%p4, %r1, 0;
	@%p4 bra 	$L__BB0_6;
	ld.shared.u32 	%r16, [subArray];
	cvta.to.global.u64 	%rd6, %rd1;
	mul.wide.u32 	%rd7, %r2, 4;
	add.s64 	%rd8, %rd6, %rd7;
	st.global.u32 	[%rd8], %r16;
$L__BB0_6:
	ret;

}


// ===== COMPILED SASS (sm_100) =====

	.target	sm_100

	.elftype	@"ET_EXEC"


//--------------------- .note.nv.tkinfo           --------------------------
	.section	.note.nv.tkinfo,"",@"SHT_NOTE"
	.sectionflags	@"SHF_NOTE_NV_TKINFO"
	.tkinfo
        /*0018*/ 	.word	0x00000002
        /*0030*/ 	.string	""
        /*0030*/ 	.string	"ptxas"
        /*0030*/ 	.string	"Cuda compilation tools, release 13.0, V13.0.88"
        /*0030*/ 	.string	"Build cuda_13.0.r13.0/compiler.36424714_0"
        /*0030*/ 	.string	"-arch sm_100 -m 64 "



//--------------------- .note.nv.cuinfo           --------------------------
	.section	.note.nv.cuinfo,"",@"SHT_NOTE"
	.sectionflags	@"SHF_NOTE_NV_CUINFO"
        /*0018*/ 	.short	0x0002
        /*001a*/ 	.short	0x0064
        /*001c*/ 	.short	0x0082
	.zero		2


//--------------------- .nv.info                  --------------------------
	.section	.nv.info,"",@"SHT_CUDA_INFO"
	.align	4


	//----- nvinfo : EIATTR_REGCOUNT
	.align		4
        /*0000*/ 	.byte	0x04, 0x2f
        /*0002*/ 	.short	(.L_1 - .L_0)
	.align		4
.L_0:
        /*0004*/ 	.word	index@(_Z17blockSumReductionPiS_i)
        /*0008*/ 	.word	0x0000000b


	//----- nvinfo : EIATTR_FRAME_SIZE
	.align		4
.L_1:
        /*000c*/ 	.byte	0x04, 0x11
        /*000e*/ 	.short	(.L_3 - .L_2)
	.align		4
.L_2:
        /*0010*/ 	.word	index@(_Z17blockSumReductionPiS_i)
        /*0014*/ 	.word	0x00000000


	//----- nvinfo : EIATTR_MIN_STACK_SIZE
	.align		4
.L_3:
        /*0018*/ 	.byte	0x04, 0x12
        /*001a*/ 	.short	(.L_5 - .L_4)
	.align		4
.L_4:
        /*001c*/ 	.word	index@(_Z17blockSumReductionPiS_i)
        /*0020*/ 	.word	0x00000000
.L_5:


//--------------------- .nv.compat                --------------------------
	.section	.nv.compat,"",@"SHT_CUDA_COMPAT_INFO"
	.align	4
        /*0000*/ 	.byte	0x02, 0x09, 0x00, 0x00, 0x02, 0x02, 0x01, 0x00, 0x02, 0x05, 0x05, 0x00, 0x03, 0x07, 0x01, 0x01
        /*0010*/ 	.byte	0x02, 0x03, 0x00, 0x00, 0x02, 0x06, 0x01, 0x00, 0x04, 0x0b, 0x08, 0x00, 0x09, 0x00, 0x00, 0x00
        /*0020*/ 	.byte	0x00, 0x00, 0x00, 0x00


//--------------------- .nv.info._Z17blockSumReductionPiS_i --------------------------
	.section	.nv.info._Z17blockSumReductionPiS_i,"",@"SHT_CUDA_INFO"
	.sectionflags	@""
	.align	4


	//----- nvinfo : EIATTR_CUDA_API_VERSION
	.align		4
        /*0000*/ 	.byte	0x04, 0x37
        /*0002*/ 	.short	(.L_7 - .L_6)
.L_6:
        /*0004*/ 	.word	0x00000082


	//----- nvinfo : EIATTR_KPARAM_INFO
	.align		4
.L_7:
        /*0008*/ 	.byte	0x04, 0x17
        /*000a*/ 	.short	(.L_9 - .L_8)
.L_8:
        /*000c*/ 	.word	0x00000000
        /*0010*/ 	.short	0x0002
        /*0012*/ 	.short	0x0010
        /*0014*/ 	.byte	0x00, 0xf0, 0x11, 0x00


	//----- nvinfo : EIATTR_KPARAM_INFO
	.align		4
.L_9:
        /*0018*/ 	.byte	0x04, 0x17
        /*001a*/ 	.short	(.L_11 - .L_10)
.L_10:
        /*001c*/ 	.word	0x00000000
        /*0020*/ 	.short	0x0001
        /*0022*/ 	.short	0x0008
        /*0024*/ 	.byte	0x00, 0xf5, 0x21, 0x00


	//----- nvinfo : EIATTR_KPARAM_INFO
	.align		4
.L_11:
        /*0028*/ 	.byte	0x04, 0x17
        /*002a*/ 	.short	(.L_13 - .L_12)
.L_12:
        /*002c*/ 	.word	0x00000000
        /*0030*/ 	.short	0x0000
        /*0032*/ 	.short	0x0000
        /*0034*/ 	.byte	0x00, 0xf5, 0x21, 0x00


	//----- nvinfo : EIATTR_SPARSE_MMA_MASK
	.align		4
.L_13:
        /*0038*/ 	.byte	0x03, 0x50
        /*003a*/ 	.short	0x0000


	//----- nvinfo : EIATTR_MAXREG_COUNT
	.align		4
        /*003c*/ 	.byte	0x03, 0x1b
        /*003e*/ 	.short	0x00ff


	//----- nvinfo : EIATTR_NUM_BARRIERS
	.align		4
        /*0040*/ 	.byte	0x02, 0x4c
        /*0042*/ 	.byte	0x01
	.zero		1


	//----- nvinfo : EIATTR_MERCURY_ISA_VERSION
	.align		4
        /*0044*/ 	.byte	0x03, 0x5f
        /*0046*/ 	.short	0x0101


	//----- nvinfo : EIATTR_VRC_CTA_INIT_COUNT
	.align		4
        /*0048*/ 	.byte	0x02, 0x4a
	.zero		1
	.zero		1


	//----- nvinfo : EIATTR_EXIT_INSTR_OFFSETS
	.align		4
        /*004c*/ 	.byte	0x04, 0x1c
        /*004e*/ 	.short	(.L_15 - .L_14)


	//   ....[0]....
.L_14:
        /*0050*/ 	.word	0x000001e0


	//   ....[1]....
        /*0054*/ 	.word	0x00000260


	//----- nvinfo : EIATTR_CBANK_PARAM_SIZE
	.align		4
.L_15:
        /*0058*/ 	.byte	0x03, 0x19
        /*005a*/ 	.short	0x0014


	//----- nvinfo : EIATTR_PARAM_CBANK
	.align		4
        /*005c*/ 	.byte	0x04, 0x0a
        /*005e*/ 	.short	(.L_17 - .L_16)
	.align		4
.L_16:
        /*0060*/ 	.word	index@(.nv.constant0._Z17blockSumReductionPiS_i)
        /*0064*/ 	.short	0x0380
        /*0066*/ 	.short	0x0014


	//----- nvinfo : EIATTR_SW_WAR
	.align		4
.L_17:
        /*0068*/ 	.byte	0x04, 0x36
        /*006a*/ 	.short	(.L_19 - .L_18)
.L_18:
        /*006c*/ 	.word	0x00000008
.L_19:


//--------------------- .nv.callgraph             --------------------------
	.section	.nv.callgraph,"",@"SHT_CUDA_CALLGRAPH"
	.align	4
	.sectionentsize	8
	.align		4
        /*0000*/ 	.word	0x00000000
	.align		4
        /*0004*/ 	.word	0xffffffff
	.align		4
        /*0008*/ 	.word	0x00000000
	.align		4
        /*000c*/ 	.word	0xfffffffe
	.align		4
        /*0010*/ 	.word	0x00000000
	.align		4
        /*0014*/ 	.word	0xfffffffd
	.align		4
        /*0018*/ 	.word	0x00000000
	.align		4
        /*001c*/ 	.word	0xfffffffc


//--------------------- .text._Z17blockSumReductionPiS_i --------------------------
	.section	.text._Z17blockSumReductionPiS_i,"ax",@progbits
	.align	128
        .global         _Z17blockSumReductionPiS_i
        .type           _Z17blockSumReductionPiS_i,@function
        .size           _Z17blockSumReductionPiS_i,(.L_x_3 - _Z17blockSumReductionPiS_i)
        .other          _Z17blockSumReductionPiS_i,@"STO_CUDA_ENTRY STV_DEFAULT"
_Z17blockSumReductionPiS_i:
.text._Z17blockSumReductionPiS_i:
[----:B------:R-:W-:Y:S01]  /*0000*/  LDC R1, c[0x0][0x37c] ;  /* 0x0000df00ff017b82 */ /* 0x000fe20000000800 */
[----:B------:R-:W0:Y:S07]  /*0010*/  S2R R6, SR_TID.X ;  /* 0x0000000000067919 */ /* 0x000e2e0000002100 */
[----:B------:R-:W1:Y:S01]  /*0020*/  LDC.64 R2, c[0x0][0x380] ;  /* 0x0000e000ff027b82 */ /* 0x000e620000000a00 */
[----:B------:R-:W0:Y:S01]  /*0030*/  LDCU UR8, c[0x0][0x360] ;  /* 0x00006c00ff0877ac */ /* 0x000e220008000800 */
[----:B------:R-:W0:Y:S01]  /*0040*/  S2R R7, SR_CTAID.X ;  /* 0x0000000000077919 */ /* 0x000e220000002500 */
[----:B------:R-:W2:Y:S01]  /*0050*/  LDCU.64 UR6, c[0x0][0x358] ;  /* 0x00006b00ff0677ac */ /* 0x000ea20008000a00 */
[----:B0-----:R-:W-:-:S04]  /*0060*/  IMAD R5, R7, UR8, R6 ;  /* 0x0000000807057c24 */ /* 0x001fc8000f8e0206 */
[----:B-1----:R-:W-:-:S06]  /*0070*/  IMAD.WIDE.U32 R2, R5, 0x4, R2 ;  /* 0x0000000405027825 */ /* 0x002fcc00078e0002 */
[----:B--2---:R-:W2:Y:S01]  /*0080*/  LDG.E R2, desc[UR6][R2.64] ;  /* 0x0000000602027981 */ /* 0x004ea2000c1e1900 */
[----:B------:R-:W0:Y:S01]  /*0090*/  S2UR UR5, SR_CgaCtaId ;  /* 0x00000000000579c3 */ /* 0x000e220000008800 */
[----:B------:R-:W-:Y:S01]  /*00a0*/  UMOV UR4, 0x400 ;  /* 0x0000040000047882 */ /* 0x000fe20000000000 */
[----:B------:R-:W-:Y:S01]  /*00b0*/  UISETP.GE.U32.AND UP0, UPT, UR8, 0x2, UPT ;  /* 0x000000020800788c */ /* 0x000fe2000bf06070 */
[----:B------:R-:W-:Y:S01]  /*00c0*/  ISETP.NE.AND P0, PT, R6, RZ, PT ;  /* 0x000000ff0600720c */ /* 0x000fe20003f05270 */
[----:B0-----:R-:W-:-:S06]  /*00d0*/  ULEA UR4, UR5, UR4, 0x18 ;  /* 0x0000000405047291 */ /* 0x001fcc000f8ec0ff */
[----:B------:R-:W-:-:S05]  /*00e0*/  LEA R5, R6, UR4, 0x2 ;  /* 0x0000000406057c11 */ /* 0x000fca000f8e10ff */
[----:B--2---:R0:W-:Y:S01]  /*00f0*/  STS [R5], R2 ;  /* 0x0000000205007388 */ /* 0x0041e20000000800 */
[----:B------:R-:W-:Y:S06]  /*0100*/  BAR.SYNC.DEFER_BLOCKING 0x0 ;  /* 0x0000000000007b1d */ /* 0x000fec0000010000 */
[----:B------:R-:W-:Y:S05]  /*0110*/  BRA.U !UP0, `(.L_x_0) ;  /* 0x0000000108307547 */ /* 0x000fea000b800000 */
[----:B------:R-:W-:-:S07]  /*0120*/  IMAD.U32 R0, RZ, RZ, UR8 ;  /* 0x00000008ff007e24 */ /* 0x000fce000f8e00ff */
.L_x_1:
[----:B------:R-:W-:-:S04]  /*0130*/  SHF.R.U32.HI R8, RZ, 0x1, R0 ;  /* 0x00000001ff087819 */ /* 0x000fc80000011600 */
[----:B------:R-:W-:-:S13]  /*0140*/  ISETP.GE.U32.AND P1, PT, R6, R8, PT ;  /* 0x000000080600720c */ /* 0x000fda0003f26070 */
[----:B0-----:R-:W-:Y:S01]  /*0150*/  @!P1 IMAD R2, R8, 0x4, R5 ;  /* 0x0000000408029824 */ /* 0x001fe200078e0205 */
[----:B------:R-:W-:Y:S05]  /*0160*/  @!P1 LDS R3, [R5] ;  /* 0x0000000005039984 */ /* 0x000fea0000000800 */
[----:B------:R-:W0:Y:S02]  /*0170*/  @!P1 LDS R2, [R2] ;  /* 0x0000000002029984 */ /* 0x000e240000000800 */
[----:B0-----:R-:W-:-:S05]  /*0180*/  @!P1 IADD3 R4, PT, PT, R2, R3, RZ ;  /* 0x0000000302049210 */ /* 0x001fca0007ffe0ff */
[----:B------:R1:W-:Y:S01]  /*0190*/  @!P1 STS [R5], R4 ;  /* 0x0000000405009388 */ /* 0x0003e20000000800 */
[----:B------:R-:W-:Y:S01]  /*01a0*/  BAR.SYNC.DEFER_BLOCKING 0x0 ;  /* 0x0000000000007b1d */ /* 0x000fe20000010000 */
[----:B------:R-:W-:Y:S01]  /*01b0*/  ISETP.GT.U32.AND P1, PT, R0, 0x3, PT ;  /* 0x000000030000780c */ /* 0x000fe20003f24070 */
[----:B------:R-:W-:-:S12]  /*01c0*/  IMAD.MOV.U32 R0, RZ, RZ, R8 ;  /* 0x000000ffff007224 */ /* 0x000fd800078e0008 */
[----:B-1----:R-:W-:Y:S05]  /*01d0*/  @P1 BRA `(.L_x_1) ;  /* 0xfffffffc00d41947 */ /* 0x002fea000383ffff */
.L_x_0:
[----:B------:R-:W-:Y:S05]  /*01e0*/  @P0 EXIT ;  /* 0x000000000000094d */ /* 0x000fea0003800000 */
[----:B------:R-:W1:Y:S01]  /*01f0*/  S2UR UR5, SR_CgaCtaId ;  /* 0x00000000000579c3 */ /* 0x000e620000008800 */
[----:B------:R-:W-:-:S07]  /*0200*/  UMOV UR4, 0x400 ;  /* 0x0000040000047882 */ /* 0x000fce0000000000 */
[----:B0-----:R-:W0:Y:S01]  /*0210*/  LDC.64 R2, c[0x0][0x388] ;  /* 0x0000e200ff027b82 */ /* 0x001e220000000a00 */
[----:B-1----:R-:W-:Y:S01]  /*0220*/  ULEA UR4, UR5, UR4, 0x18 ;  /* 0x0000000405047291 */ /* 0x002fe2000f8ec0ff */
[----:B0-----:R-:W-:-:S08]  /*0230*/  IMAD.WIDE.U32 R2, R7, 0x4, R2 ;  /* 0x0000000407027825 */ /* 0x001fd000078e0002 */
[----:B------:R-:W0:Y:S04]  /*0240*/  LDS R5, [UR4] ;  /* 0x00000004ff057984 */ /* 0x000e280008000800 */
[----:B0-----:R-:W-:Y:S01]  /*0250*/  STG.E desc[UR6][R2.64], R5 ;  /* 0x0000000502007986 */ /* 0x001fe2000c101906 */
[----:B------:R-:W-:Y:S05]  /*0260*/  EXIT ;  /* 0x000000000000794d */ /* 0x000fea0003800000 */
.L_x_2:
[----:B------:R-:W-:-:S00]  /*0270*/  BRA `(.L_x_2) ;  /* 0xfffffffc00fc7947 */ /* 0x000fc0000383ffff */
[----:B------:R-:W-:-:S00]  /*0280*/  NOP ;  /* 0x0000000000007918 */ /* 0x000fc00000000000 */
[----:B------:R-:W-:-:S00]  /*0290*/  NOP ;  /* 0x0000000000007918 */ /* 0x000fc00000000000 */
[----:B------:R-:W-:-:S00]  /*02a0*/  NOP ;  /* 0x0000000000007918 */ /* 0x000fc00000000000 */
[----:B------:R-:W-:-:S00]  /*02b0*/  NOP ;  /* 0x0000000000007918 */ /* 0x000fc00000000000 */
[----:B------:R-:W-:-:S00]  /*02c0*/  NOP ;  /* 0x0000000000007918 */ /* 0x000fc00000000000 */
[----:B------:R-:W-:-:S00]  /*02d0*/  NOP ;  /* 0x0000000000007918 */ /* 0x000fc00000000000 */
[----:B------:R-:W-:-:S00]  /*02e0*/  NOP ;  /* 0x0000000000007918 */ /* 0x000fc00000000000 */
[----:B------:R-:W-:-:S00]  /*02f0*/  NOP ;  /* 0x0000000000007918 */ /* 0x000fc00000000000 */
.L_x_3:


//--------------------- .nv.shared._Z17blockSumReductionPiS_i --------------------------
	.section	.nv.shared._Z17blockSumReductionPiS_i,"aw",@nobits
	.sectionflags	@""
	.align	16
	.zero		1024


//--------------------- .nv.shared.reserved.0     --------------------------
	.section	.nv.shared.reserved.0,"aw",@nobits
	.weak		__nv_reservedSMEM_offset_0_alias
	.size		__nv_reservedSMEM_offset_0_alias, 0, 64
	.other		__nv_reservedSMEM_offset_0_alias,@"STO_CUDA_RESERVED_SHARED STV_DEFAULT"
__nv_reservedSMEM_offset_0_alias:
	.zero		0
	.zero		64


//--------------------- .nv.constant0._Z17blockSumReductionPiS_i --------------------------
	.section	.nv.constant0._Z17blockSumReductionPiS_i,"a",@progbits
	.sectionflags	@""
	.align	4
.nv.constant0._Z17blockSumReductionPiS_i:
	.zero		916


//--------------------- SYMBOLS --------------------------

	.type		.nv.reservedSmem.offset0,@object
	.size		.nv.reservedSmem.offset0,0x4
	.type		.nv.reservedSmem.cap,@object
	.size		.nv.reservedSmem.cap,0x4
